	.headerflags	@"EF_CUDA_TEXMODE_UNIFIED EF_CUDA_64BIT_ADDRESS EF_CUDA_ACCELERATORS EF_CUDA_SM90 EF_CUDA_VIRTUAL_SM(EF_CUDA_SM90)"
	.elftype	@"ET_EXEC"


//--------------------- .nv.info                  --------------------------
	.section	.nv.info,"",@"SHT_CUDA_INFO"
	.align	4


	//----- nvinfo : EIATTR_REGCOUNT
	.align		4
        /*0000*/ 	.byte	0x04, 0x2f
        /*0002*/ 	.short	(.L_3 - .L_2)
	.align		4
.L_2:
        /*0004*/ 	.word	index@(triton_poi_fused__native_batch_norm_legit_no_training__prelu_kernel_10)
        /*0008*/ 	.word	0x00000022


	//----- nvinfo : EIATTR_MIN_STACK_SIZE
	.align		4
.L_3:
        /*000c*/ 	.byte	0x04, 0x12
        /*000e*/ 	.short	(.L_5 - .L_4)
	.align		4
.L_4:
        /*0010*/ 	.word	index@(triton_poi_fused__native_batch_norm_legit_no_training__prelu_kernel_10)
        /*0014*/ 	.word	0x00000000


	//----- nvinfo : EIATTR_FRAME_SIZE
	.align		4
.L_5:
        /*0018*/ 	.byte	0x04, 0x11
        /*001a*/ 	.short	(.L_7 - .L_6)
	.align		4
.L_6:
        /*001c*/ 	.word	index@(triton_poi_fused__native_batch_norm_legit_no_training__prelu_kernel_10)
        /*0020*/ 	.word	0x00000000


	//----- nvinfo : EIATTR_MIN_STACK_SIZE
	.align		4
.L_7:
        /*0024*/ 	.byte	0x04, 0x12
        /*0026*/ 	.short	(.L_9 - .L_8)
	.align		4
.L_8:
        /*0028*/ 	.word	index@(triton_poi_fused__native_batch_norm_legit_no_training__prelu_kernel_10)
        /*002c*/ 	.word	0x00000000
.L_9:


//--------------------- .nv.info.triton_poi_fused__native_batch_norm_legit_no_training__prelu_kernel_10 --------------------------
	.section	.nv.info.triton_poi_fused__native_batch_norm_legit_no_training__prelu_kernel_10,"",@"SHT_CUDA_INFO"
	.sectionflags	@""
	.align	4


	//----- nvinfo : EIATTR_CUDA_API_VERSION
	.align		4
        /*0000*/ 	.byte	0x04, 0x37
        /*0002*/ 	.short	(.L_11 - .L_10)
.L_10:
        /*0004*/ 	.word	0x0000007c


	//----- nvinfo : EIATTR_KPARAM_INFO
	.align		4
.L_11:
        /*0008*/ 	.byte	0x04, 0x17
        /*000a*/ 	.short	(.L_13 - .L_12)
.L_12:
        /*000c*/ 	.word	0x00000000
        /*0010*/ 	.short	0x0007
        /*0012*/ 	.short	0x0038
        /*0014*/ 	.byte	0x00, 0xf0, 0x11, 0x00


	//----- nvinfo : EIATTR_KPARAM_INFO
	.align		4
.L_13:
        /*0018*/ 	.byte	0x04, 0x17
        /*001a*/ 	.short	(.L_15 - .L_14)
.L_14:
        /*001c*/ 	.word	0x00000000
        /*0020*/ 	.short	0x0006
        /*0022*/ 	.short	0x0030
        /*0024*/ 	.byte	0x00, 0xf4, 0x21, 0x00


	//----- nvinfo : EIATTR_KPARAM_INFO
	.align		4
.L_15:
        /*0028*/ 	.byte	0x04, 0x17
        /*002a*/ 	.short	(.L_17 - .L_16)
.L_16:
        /*002c*/ 	.word	0x00000000
        /*0030*/ 	.short	0x0005
        /*0032*/ 	.short	0x0028
        /*0034*/ 	.byte	0x00, 0xf4, 0x21, 0x00


	//----- nvinfo : EIATTR_KPARAM_INFO
	.align		4
.L_17:
        /*0038*/ 	.byte	0x04, 0x17
        /*003a*/ 	.short	(.L_19 - .L_18)
.L_18:
        /*003c*/ 	.word	0x00000000
        /*0040*/ 	.short	0x0004
        /*0042*/ 	.short	0x0020
        /*0044*/ 	.byte	0x00, 0xf4, 0x21, 0x00


	//----- nvinfo : EIATTR_KPARAM_INFO
	.align		4
.L_19:
        /*0048*/ 	.byte	0x04, 0x17
        /*004a*/ 	.short	(.L_21 - .L_20)
.L_20:
        /*004c*/ 	.word	0x00000000
        /*0050*/ 	.short	0x0003
        /*0052*/ 	.short	0x0018
        /*0054*/ 	.byte	0x00, 0xf4, 0x21, 0x00


	//----- nvinfo : EIATTR_KPARAM_INFO
	.align		4
.L_21:
        /*0058*/ 	.byte	0x04, 0x17
        /*005a*/ 	.short	(.L_23 - .L_22)
.L_22:
        /*005c*/ 	.word	0x00000000
        /*0060*/ 	.short	0x0002
        /*0062*/ 	.short	0x0010
        /*0064*/ 	.byte	0x00, 0xf4, 0x21, 0x00


	//----- nvinfo : EIATTR_KPARAM_INFO
	.align		4
.L_23:
        /*0068*/ 	.byte	0x04, 0x17
        /*006a*/ 	.short	(.L_25 - .L_24)
.L_24:
        /*006c*/ 	.word	0x00000000
        /*0070*/ 	.short	0x0001
        /*0072*/ 	.short	0x0008
        /*0074*/ 	.byte	0x00, 0xf4, 0x21, 0x00


	//----- nvinfo : EIATTR_KPARAM_INFO
	.align		4
.L_25:
        /*0078*/ 	.byte	0x04, 0x17
        /*007a*/ 	.short	(.L_27 - .L_26)
.L_26:
        /*007c*/ 	.word	0x00000000
        /*0080*/ 	.short	0x0000
        /*0082*/ 	.short	0x0000
        /*0084*/ 	.byte	0x00, 0xf4, 0x21, 0x00


	//----- nvinfo : EIATTR_SPARSE_MMA_MASK
	.align		4
.L_27:
        /*0088*/ 	.byte	0x03, 0x50
        /*008a*/ 	.short	0x0000


	//----- nvinfo : EIATTR_MAXREG_COUNT
	.align		4
        /*008c*/ 	.byte	0x03, 0x1b
        /*008e*/ 	.short	0x00ff


	//----- nvinfo : EIATTR_EXIT_INSTR_OFFSETS
	.align		4
        /*0090*/ 	.byte	0x04, 0x1c
        /*0092*/ 	.short	(.L_29 - .L_28)


	//   ....[0]....
.L_28:
        /*0094*/ 	.word	0x000010c0


	//----- nvinfo : EIATTR_REQNTID
	.align		4
.L_29:
        /*0098*/ 	.byte	0x04, 0x10
        /*009a*/ 	.short	(.L_31 - .L_30)
.L_30:
        /*009c*/ 	.word	0x00000080
        /*00a0*/ 	.word	0x00000001
        /*00a4*/ 	.word	0x00000001


	//----- nvinfo : EIATTR_CBANK_PARAM_SIZE
	.align		4
.L_31:
        /*00a8*/ 	.byte	0x03, 0x19
        /*00aa*/ 	.short	0x003c


	//----- nvinfo : EIATTR_PARAM_CBANK
	.align		4
        /*00ac*/ 	.byte	0x04, 0x0a
        /*00ae*/ 	.short	(.L_33 - .L_32)
	.align		4
.L_32:
        /*00b0*/ 	.word	index@(.nv.constant0.triton_poi_fused__native_batch_norm_legit_no_training__prelu_kernel_10)
        /*00b4*/ 	.short	0x0210
        /*00b6*/ 	.short	0x003c


	//----- nvinfo : EIATTR_SW_WAR
	.align		4
.L_33:
        /*00b8*/ 	.byte	0x04, 0x36
        /*00ba*/ 	.short	(.L_35 - .L_34)
.L_34:
        /*00bc*/ 	.word	0x00000008
.L_35:


//--------------------- .nv.callgraph             --------------------------
	.section	.nv.callgraph,"",@"SHT_CUDA_CALLGRAPH"
	.align	4
	.sectionentsize	8
	.align		4
        /*0000*/ 	.word	0x00000000
	.align		4
        /*0004*/ 	.word	0xffffffff
	.align		4
        /*0008*/ 	.word	0x00000000
	.align		4
        /*000c*/ 	.word	0xfffffffe
	.align		4
        /*0010*/ 	.word	0x00000000
	.align		4
        /*0014*/ 	.word	0xfffffffd
	.align		4
        /*0018*/ 	.word	0x00000000
	.align		4
        /*001c*/ 	.word	0xfffffffc


//--------------------- .nv.constant4             --------------------------
	.section	.nv.constant4,"a",@progbits
	.align	8
	.align		8
.nv.constant4:
        /*0000*/ 	.dword	_$_str
	.align		8
        /*0008*/ 	.dword	_$_str_$_2


//--------------------- .text.triton_poi_fused__native_batch_norm_legit_no_training__prelu_kernel_10 --------------------------
	.section	.text.triton_poi_fused__native_batch_norm_legit_no_training__prelu_kernel_10,"ax",@progbits
	.align	128
        .global         triton_poi_fused__native_batch_norm_legit_no_training__prelu_kernel_10
        .type           triton_poi_fused__native_batch_norm_legit_no_training__prelu_kernel_10,@function
        .size           triton_poi_fused__native_batch_norm_legit_no_training__prelu_kernel_10,(.L_x_1 - triton_poi_fused__native_batch_norm_legit_no_training__prelu_kernel_10)
        .other          triton_poi_fused__native_batch_norm_legit_no_training__prelu_kernel_10,@"STO_CUDA_ENTRY STV_DEFAULT"
triton_poi_fused__native_batch_norm_legit_no_training__prelu_kernel_10:
.text.triton_poi_fused__native_batch_norm_legit_no_training__prelu_kernel_10:
[----:B------:R-:W-:Y:S01]  /*0000*/  LDC R1, c[0x0][0x28] ;  /* 0x00000a00ff017b82 */ /* 0x000fe20000000800 */
[----:B------:R-:W1:Y:S01]  /*0010*/  S2R R0, SR_TID.X ;  /* 0x0000000000007919 */ /* 0x000e620000002100 */
[----:B------:R-:W-:-:S06]  /*0020*/  HFMA2.MMA R6, -RZ, RZ, 0, 0 ;  /* 0x00000000ff067435 */ /* 0x000fcc00000001ff */
[----:B------:R-:W2:Y:S01]  /*0030*/  LDC.64 R18, c[0x0][0x220] ;  /* 0x00008800ff127b82 */ /* 0x000ea20000000a00 */
[----:B------:R-:W-:Y:S01]  /*0040*/  HFMA2.MMA R26, -RZ, RZ, 0, 0 ;  /* 0x00000000ff1a7435 */ /* 0x000fe200000001ff */
[----:B------:R-:W3:Y:S01]  /*0050*/  S2R R7, SR_CTAID.X ;  /* 0x0000000000077919 */ /* 0x000ee20000002500 */
[----:B------:R-:W-:Y:S01]  /*0060*/  MOV R28, RZ ;  /* 0x000000ff001c7202 */ /* 0x000fe20000000f00 */
[----:B------:R-:W-:Y:S01]  /*0070*/  HFMA2.MMA R4, -RZ, RZ, 0, 0 ;  /* 0x00000000ff047435 */ /* 0x000fe200000001ff */
[----:B------:R-:W-:Y:S01]  /*0080*/  MOV R24, RZ ;  /* 0x000000ff00187202 */ /* 0x000fe20000000f00 */
[----:B------:R-:W-:Y:S01]  /*0090*/  ULDC.64 UR4, c[0x0][0x208] ;  /* 0x0000820000047ab9 */ /* 0x000fe20000000a00 */
[----:B------:R-:W-:Y:S01]  /*00a0*/  MOV R22, RZ ;  /* 0x000000ff00167202 */ /* 0x000fe20000000f00 */
[----:B------:R-:W4:Y:S01]  /*00b0*/  LDC.64 R12, c[0x0][0x218] ;  /* 0x00008600ff0c7b82 */ /* 0x000f220000000a00 */
[----:B-1----:R-:W-:-:S04]  /*00c0*/  SHF.L.U32 R0, R0, 0x2, RZ ;  /* 0x0000000200007819 */ /* 0x002fc800000006ff */
[----:B------:R-:W-:-:S04]  /*00d0*/  LOP3.LUT R0, R0, 0x1fc, RZ, 0xc0, !PT ;  /* 0x000001fc00007812 */ /* 0x000fc800078ec0ff */
[----:B---3--:R-:W-:-:S04]  /*00e0*/  LEA R7, R7, R0, 0xa ;  /* 0x0000000007077211 */ /* 0x008fc800078e50ff */
[----:B------:R-:W-:Y:S01]  /*00f0*/  IADD3 R29, R7, 0x1, RZ ;  /* 0x00000001071d7810 */ /* 0x000fe20007ffe0ff */
[----:B------:R-:W-:Y:S01]  /*0100*/  IMAD.HI R0, R7, -0x15f15f15, R6 ;  /* 0xea0ea0eb07007827 */ /* 0x000fe200078e0206 */
[----:B------:R-:W-:Y:S02]  /*0110*/  IADD3 R27, R7, 0x2, RZ ;  /* 0x00000002071b7810 */ /* 0x000fe40007ffe0ff */
[----:B------:R-:W-:Y:S01]  /*0120*/  IADD3 R25, R7, 0x3, RZ ;  /* 0x0000000307197810 */ /* 0x000fe20007ffe0ff */
[----:B------:R-:W-:Y:S01]  /*0130*/  IMAD.HI R2, R29, -0x15f15f15, R28 ;  /* 0xea0ea0eb1d027827 */ /* 0x000fe200078e021c */
[----:B------:R-:W-:Y:S02]  /*0140*/  IADD3 R5, R7, 0x200, RZ ;  /* 0x0000020007057810 */ /* 0x000fe40007ffe0ff */
[----:B------:R-:W-:Y:S01]  /*0150*/  SHF.R.U32.HI R9, RZ, 0x1f, R0 ;  /* 0x0000001fff097819 */ /* 0x000fe20000011600 */
[----:B------:R-:W-:Y:S01]  /*0160*/  IMAD.HI R3, R27, -0x15f15f15, R26 ;  /* 0xea0ea0eb1b037827 */ /* 0x000fe200078e021a */
[----:B------:R-:W-:-:S02]  /*0170*/  SHF.R.U32.HI R11, RZ, 0x1f, R2 ;  /* 0x0000001fff0b7819 */ /* 0x000fc40000011602 */
[----:B------:R-:W-:Y:S01]  /*0180*/  IADD3 R23, R7, 0x201, RZ ;  /* 0x0000020107177810 */ /* 0x000fe20007ffe0ff */
[----:B------:R-:W-:Y:S01]  /*0190*/  IMAD.HI R21, R25, -0x15f15f15, R24 ;  /* 0xea0ea0eb19157827 */ /* 0x000fe200078e0218 */
[----:B------:R-:W-:Y:S02]  /*01a0*/  LEA.HI.SX32 R9, R0, R9, 0x1b ;  /* 0x0000000900097211 */ /* 0x000fe400078fdaff */
[----:B------:R-:W-:Y:S01]  /*01b0*/  LEA.HI.SX32 R2, R2, R11, 0x1b ;  /* 0x0000000b02027211 */ /* 0x000fe200078fdaff */
[----:B------:R-:W-:Y:S01]  /*01c0*/  IMAD.HI R24, R5, -0x15f15f15, R4 ;  /* 0xea0ea0eb05187827 */ /* 0x000fe200078e0204 */
[----:B------:R-:W-:-:S03]  /*01d0*/  SHF.R.U32.HI R4, RZ, 0x1f, R3 ;  /* 0x0000001fff047819 */ /* 0x000fc60000011603 */
[----:B------:R-:W-:Y:S01]  /*01e0*/  IMAD.HI R6, R23, -0x15f15f15, R22 ;  /* 0xea0ea0eb17067827 */ /* 0x000fe200078e0216 */
[----:B------:R-:W-:Y:S02]  /*01f0*/  LEA.HI.SX32 R3, R3, R4, 0x1b ;  /* 0x0000000403037211 */ /* 0x000fe400078fdaff */
[----:B------:R-:W-:Y:S01]  /*0200*/  SHF.R.U32.HI R4, RZ, 0x1f, R21 ;  /* 0x0000001fff047819 */ /* 0x000fe20000011615 */
[----:B------:R-:W-:Y:S02]  /*0210*/  IMAD R0, R9, -0x23, R7 ;  /* 0xffffffdd09007824 */ /* 0x000fe400078e0207 */
[----:B------:R-:W-:Y:S01]  /*0220*/  IMAD R2, R2, -0x23, R29 ;  /* 0xffffffdd02027824 */ /* 0x000fe200078e021d */
[----:B------:R-:W-:Y:S01]  /*0230*/  LEA.HI.SX32 R4, R21, R4, 0x1b ;  /* 0x0000000415047211 */ /* 0x000fe200078fdaff */
[----:B--2---:R-:W-:Y:S01]  /*0240*/  IMAD.WIDE R8, R0, 0x4, R18 ;  /* 0x0000000400087825 */ /* 0x004fe200078e0212 */
[----:B------:R-:W-:Y:S02]  /*0250*/  SHF.R.U32.HI R21, RZ, 0x1f, R6 ;  /* 0x0000001fff157819 */ /* 0x000fe40000011606 */
[----:B------:R-:W-:Y:S01]  /*0260*/  IADD3 R15, R7, 0x203, RZ ;  /* 0x00000203070f7810 */ /* 0x000fe20007ffe0ff */
[----:B----4-:R-:W-:Y:S01]  /*0270*/  IMAD.WIDE R12, R7, 0x4, R12 ;  /* 0x00000004070c7825 */ /* 0x010fe200078e020c */
[----:B------:R-:W-:Y:S01]  /*0280*/  MOV R14, RZ ;  /* 0x000000ff000e7202 */ /* 0x000fe20000000f00 */
[----:B------:R-:W2:Y:S01]  /*0290*/  LDG.E.EL R20, desc[UR4][R8.64] ;  /* 0x0000000408147981 */ /* 0x000ea2000c2e1900 */
[----:B------:R-:W-:Y:S01]  /*02a0*/  HFMA2.MMA R16, -RZ, RZ, 0, 0 ;  /* 0x00000000ff107435 */ /* 0x000fe200000001ff */
[----:B------:R-:W-:Y:S01]  /*02b0*/  IMAD.WIDE R28, R2, 0x4, R18 ;  /* 0x00000004021c7825 */ /* 0x000fe200078e0212 */
[----:B------:R-:W-:-:S02]  /*02c0*/  SHF.R.U32.HI R22, RZ, 0x1f, R24 ;  /* 0x0000001fff167819 */ /* 0x000fc40000011618 */
[----:B------:R-:W-:Y:S01]  /*02d0*/  LEA.HI.SX32 R6, R6, R21, 0x1b ;  /* 0x0000001506067211 */ /* 0x000fe200078fdaff */
[----:B------:R-:W-:Y:S01]  /*02e0*/  IMAD.HI R14, R15, -0x15f15f15, R14 ;  /* 0xea0ea0eb0f0e7827 */ /* 0x000fe200078e020e */
[----:B------:R-:W3:Y:S01]  /*02f0*/  LDG.E.EL R21, desc[UR4][R28.64] ;  /* 0x000000041c157981 */ /* 0x000ee2000c2e1900 */
[----:B------:R-:W-:Y:S02]  /*0300*/  LEA.HI.SX32 R24, R24, R22, 0x1b ;  /* 0x0000001618187211 */ /* 0x000fe400078fdaff */
[----:B------:R-:W-:Y:S01]  /*0310*/  IADD3 R17, R7, 0x202, RZ ;  /* 0x0000020207117810 */ /* 0x000fe20007ffe0ff */
[----:B------:R-:W2:Y:S01]  /*0320*/  LDG.E.128 R8, desc[UR4][R12.64] ;  /* 0x000000040c087981 */ /* 0x000ea2000c1e1d00 */
[----:B------:R-:W-:Y:S02]  /*0330*/  IMAD R3, R3, -0x23, R27 ;  /* 0xffffffdd03037824 */ /* 0x000fe400078e021b */
[----:B------:R-:W-:Y:S02]  /*0340*/  IMAD R4, R4, -0x23, R25 ;  /* 0xffffffdd04047824 */ /* 0x000fe400078e0219 */
[----:B------:R-:W-:Y:S01]  /*0350*/  IMAD R6, R6, -0x23, R23 ;  /* 0xffffffdd06067824 */ /* 0x000fe200078e0217 */
[----:B------:R-:W-:Y:S01]  /*0360*/  SHF.R.U32.HI R23, RZ, 0x1f, R14 ;  /* 0x0000001fff177819 */ /* 0x000fe2000001160e */
[----:B------:R-:W-:-:S02]  /*0370*/  IMAD R5, R24, -0x23, R5 ;  /* 0xffffffdd18057824 */ /* 0x000fc400078e0205 */
[----:B------:R-:W-:-:S04]  /*0380*/  IMAD.WIDE R26, R3, 0x4, R18 ;  /* 0x00000004031a7825 */ /* 0x000fc800078e0212 */
[----:B------:R-:W-:Y:S01]  /*0390*/  IMAD.WIDE R24, R4, 0x4, R18 ;  /* 0x0000000404187825 */ /* 0x000fe200078e0212 */
[----:B------:R-:W-:Y:S01]  /*03a0*/  LEA.HI.SX32 R14, R14, R23, 0x1b ;  /* 0x000000170e0e7211 */ /* 0x000fe200078fdaff */
[----:B------:R-:W4:Y:S02]  /*03b0*/  LDG.E.EL R22, desc[UR4][R26.64] ;  /* 0x000000041a167981 */ /* 0x000f24000c2e1900 */
[----:B------:R-:W-:Y:S02]  /*03c0*/  IMAD.HI R16, R17, -0x15f15f15, R16 ;  /* 0xea0ea0eb11107827 */ /* 0x000fe400078e0210 */
[----:B------:R1:W5:Y:S03]  /*03d0*/  LDG.E.EL R23, desc[UR4][R24.64] ;  /* 0x0000000418177981 */ /* 0x000366000c2e1900 */
[----:B------:R-:W-:-:S04]  /*03e0*/  SHF.R.U32.HI R31, RZ, 0x1f, R16 ;  /* 0x0000001fff1f7819 */ /* 0x000fc80000011610 */
[----:B------:R-:W-:Y:S01]  /*03f0*/  LEA.HI.SX32 R16, R16, R31, 0x1b ;  /* 0x0000001f10107211 */ /* 0x000fe200078fdaff */
[----:B01----:R-:W-:-:S04]  /*0400*/  IMAD.WIDE R24, R5, 0x4, R18 ;  /* 0x0000000405187825 */ /* 0x003fc800078e0212 */
[----:B------:R-:W-:Y:S02]  /*0410*/  IMAD R16, R16, -0x23, R17 ;  /* 0xffffffdd10107824 */ /* 0x000fe400078e0211 */
[----:B------:R-:W-:Y:S01]  /*0420*/  IMAD R17, R14, -0x23, R15 ;  /* 0xffffffdd0e117824 */ /* 0x000fe200078e020f */
[----:B------:R-:W5:Y:S01]  /*0430*/  LDG.E.EL R25, desc[UR4][R24.64] ;  /* 0x0000000418197981 */ /* 0x000f62000c2e1900 */
[----:B------:R-:W-:-:S05]  /*0440*/  IMAD.WIDE R14, R16, 0x4, R18 ;  /* 0x00000004100e7825 */ /* 0x000fca00078e0212 */
[----:B------:R-:W5:Y:S04]  /*0450*/  LDG.E.EL R24, desc[UR4][R14.64] ;  /* 0x000000040e187981 */ /* 0x000f68000c2e1900 */
[----:B------:R-:W5:Y:S01]  /*0460*/  LDG.E.128 R12, desc[UR4][R12.64+0x800] ;  /* 0x000800040c0c7981 */ /* 0x000f62000c1e1d00 */
[----:B------:R-:W-:-:S04]  /*0470*/  IMAD.WIDE R26, R6, 0x4, R18 ;  /* 0x00000004061a7825 */ /* 0x000fc800078e0212 */
[----:B------:R-:W-:Y:S02]  /*0480*/  IMAD.WIDE R18, R17, 0x4, R18 ;  /* 0x0000000411127825 */ /* 0x000fe400078e0212 */
[----:B------:R-:W5:Y:S04]  /*0490*/  LDG.E.EL R26, desc[UR4][R26.64] ;  /* 0x000000041a1a7981 */ /* 0x000f68000c2e1900 */
[----:B------:R0:W5:Y:S02]  /*04a0*/  LDG.E.EL R27, desc[UR4][R18.64] ;  /* 0x00000004121b7981 */ /* 0x000164000c2e1900 */
[----:B0-----:R-:W0:Y:S01]  /*04b0*/  LDC.64 R18, c[0x0][0x228] ;  /* 0x00008a00ff127b82 */ /* 0x001e220000000a00 */
[----:B--2---:R-:W-:Y:S01]  /*04c0*/  FADD R8, R8, -R20 ;  /* 0x8000001408087221 */ /* 0x004fe20000000000 */
[----:B---3--:R-:W-:Y:S01]  /*04d0*/  FADD R9, R9, -R21 ;  /* 0x8000001509097221 */ /* 0x008fe20000000000 */
[----:B0-----:R-:W-:-:S06]  /*04e0*/  IMAD.WIDE R20, R0, 0x4, R18 ;  /* 0x0000000400147825 */ /* 0x001fcc00078e0212 */
[----:B------:R-:W2:Y:S01]  /*04f0*/  LDG.E.EL R20, desc[UR4][R20.64] ;  /* 0x0000000414147981 */ /* 0x000ea2000c2e1900 */
[----:B----4-:R-:W-:Y:S01]  /*0500*/  FADD R10, R10, -R22 ;  /* 0x800000160a0a7221 */ /* 0x010fe20000000000 */
[----:B-----5:R-:W-:Y:S01]  /*0510*/  FADD R11, R11, -R23 ;  /* 0x800000170b0b7221 */ /* 0x020fe20000000000 */
[----:B------:R-:W-:-:S05]  /*0520*/  IMAD.WIDE R22, R2, 0x4, R18 ;  /* 0x0000000402167825 */ /* 0x000fca00078e0212 */
[----:B------:R0:W3:Y:S02]  /*0530*/  LDG.E.EL R28, desc[UR4][R22.64] ;  /* 0x00000004161c7981 */ /* 0x0000e4000c2e1900 */
[----:B0-----:R-:W-:-:S04]  /*0540*/  IMAD.WIDE R22, R3, 0x4, R18 ;  /* 0x0000000403167825 */ /* 0x001fc800078e0212 */
[----:B------:R-:W-:Y:S02]  /*0550*/  FADD R25, R12, -R25 ;  /* 0x800000190c197221 */ /* 0x000fe40000000000 */
[----:B------:R-:W4:Y:S01]  /*0560*/  LDG.E.EL R12, desc[UR4][R22.64] ;  /* 0x00000004160c7981 */ /* 0x000f22000c2e1900 */
[----:B------:R-:W-:Y:S01]  /*0570*/  FADD R24, R14, -R24 ;  /* 0x800000180e187221 */ /* 0x000fe20000000000 */
[----:B------:R-:W-:Y:S01]  /*0580*/  FADD R27, R15, -R27 ;  /* 0x8000001b0f1b7221 */ /* 0x000fe20000000000 */
[----:B------:R-:W-:Y:S01]  /*0590*/  FADD R13, R13, -R26 ;  /* 0x8000001a0d0d7221 */ /* 0x000fe20000000000 */
[----:B--2---:R-:W-:-:S04]  /*05a0*/  FADD R30, R20, 9.9999997473787516356e-06 ;  /* 0x3727c5ac141e7421 */ /* 0x004fc80000000000 */
[----:B------:R-:W0:Y:S01]  /*05b0*/  MUFU.SQRT R29, R30 ;  /* 0x0000001e001d7308 */ /* 0x000e220000002000 */
[----:B---3--:R-:W-:Y:S01]  /*05c0*/  FADD R28, R28, 9.9999997473787516356e-06 ;  /* 0x3727c5ac1c1c7421 */ /* 0x008fe20000000000 */
[----:B0-----:R-:W-:-:S06]  /*05d0*/  FSETP.GT.AND P0, PT, R29, 8.50705917302346158658e+37, PT ;  /* 0x7e8000001d00780b */ /* 0x001fcc0003f04000 */
[----:B------:R-:W0:Y:S01]  /*05e0*/  MUFU.SQRT R28, R28 ;  /* 0x0000001c001c7308 */ /* 0x000e220000002000 */
[----:B------:R-:W-:-:S06]  /*05f0*/  FSETP.GEU.AND P3, PT, R29, 1.175494350822287508e-38, PT ;  /* 0x008000001d00780b */ /* 0x000fcc0003f6e000 */
[----:B------:R-:W-:Y:S01]  /*0600*/  @P0 FMUL R29, R29, 0.25 ;  /* 0x3e8000001d1d0820 */ /* 0x000fe20000400000 */
[----:B0-----:R-:W-:-:S06]  /*0610*/  FSETP.GT.AND P1, PT, R28, 8.50705917302346158658e+37, PT ;  /* 0x7e8000001c00780b */ /* 0x001fcc0003f24000 */
[----:B------:R-:W-:Y:S01]  /*0620*/  @!P3 FMUL R29, R29, 16777216 ;  /* 0x4b8000001d1db820 */ /* 0x000fe20000400000 */
[----:B------:R-:W-:Y:S01]  /*0630*/  FSETP.GEU.AND P4, PT, R28, 1.175494350822287508e-38, PT ;  /* 0x008000001c00780b */ /* 0x000fe20003f8e000 */
[----:B----4-:R-:W-:Y:S01]  /*0640*/  FADD R20, R12, 9.9999997473787516356e-06 ;  /* 0x3727c5ac0c147421 */ /* 0x010fe20000000000 */
[----:B------:R-:W-:-:S05]  /*0650*/  HFMA2.MMA R12, -RZ, RZ, 1.625, 0 ;  /* 0x3e800000ff0c7435 */ /* 0x000fca00000001ff */
[----:B------:R-:W0:Y:S01]  /*0660*/  MUFU.SQRT R20, R20 ;  /* 0x0000001400147308 */ /* 0x000e220000002000 */
[----:B------:R-:W-:-:S07]  /*0670*/  @P1 FMUL R28, R28, 0.25 ;  /* 0x3e8000001c1c1820 */ /* 0x000fce0000400000 */
[----:B------:R-:W1:Y:S01]  /*0680*/  MUFU.RCP R29, R29 ;  /* 0x0000001d001d7308 */ /* 0x000e620000001000 */
[----:B------:R-:W-:Y:S01]  /*0690*/  FSEL R14, R12, 1, P0 ;  /* 0x3f8000000c0e7808 */ /* 0x000fe20000000000 */
[----:B------:R-:W-:Y:S01]  /*06a0*/  @!P4 FMUL R28, R28, 16777216 ;  /* 0x4b8000001c1cc820 */ /* 0x000fe20000400000 */
[----:B0-----:R-:W-:-:S03]  /*06b0*/  FSETP.GT.AND P2, PT, R20, 8.50705917302346158658e+37, PT ;  /* 0x7e8000001400780b */ /* 0x001fc60003f44000 */
[----:B------:R-:W-:Y:S02]  /*06c0*/  @!P3 FMUL R14, R14, 16777216 ;  /* 0x4b8000000e0eb820 */ /* 0x000fe40000400000 */
[----:B------:R-:W0:Y:S01]  /*06d0*/  MUFU.RCP R22, R28 ;  /* 0x0000001c00167308 */ /* 0x000e220000001000 */
[----:B------:R-:W-:Y:S02]  /*06e0*/  FSETP.GEU.AND P0, PT, R20, 1.175494350822287508e-38, PT ;  /* 0x008000001400780b */ /* 0x000fe40003f0e000 */
[----:B------:R-:W-:Y:S01]  /*06f0*/  FSEL R23, R12, 1, P1 ;  /* 0x3f8000000c177808 */ /* 0x000fe20000800000 */
[----:B-1----:R-:W-:Y:S01]  /*0700*/  FMUL R29, R29, R14 ;  /* 0x0000000e1d1d7220 */ /* 0x002fe20000400000 */
[----:B------:R-:W-:-:S04]  /*0710*/  IMAD.WIDE R14, R4, 0x4, R18 ;  /* 0x00000004040e7825 */ /* 0x000fc800078e0212 */
[----:B------:R-:W-:Y:S01]  /*0720*/  @!P4 FMUL R23, R23, 16777216 ;  /* 0x4b8000001717c820 */ /* 0x000fe20000400000 */
[----:B------:R-:W-:Y:S01]  /*0730*/  @P2 FMUL R20, R20, 0.25 ;  /* 0x3e80000014142820 */ /* 0x000fe20000400000 */
[----:B------:R1:W2:Y:S03]  /*0740*/  LDG.E.EL R21, desc[UR4][R14.64] ;  /* 0x000000040e157981 */ /* 0x0002a6000c2e1900 */
[----:B------:R-:W-:Y:S01]  /*0750*/  @!P0 FMUL R20, R20, 16777216 ;  /* 0x4b80000014148820 */ /* 0x000fe20000400000 */
[----:B0-----:R-:W-:Y:S01]  /*0760*/  FMUL R22, R22, R23 ;  /* 0x0000001716167220 */ /* 0x001fe20000400000 */
[----:B-1----:R-:W-:-:S04]  /*0770*/  IMAD.WIDE R14, R5, 0x4, R18 ;  /* 0x00000004050e7825 */ /* 0x002fc800078e0212 */
[----:B------:R-:W-:Y:S01]  /*0780*/  FMUL R9, R22, R9 ;  /* 0x0000000916097220 */ /* 0x000fe20000400000 */
[----:B------:R-:W0:Y:S01]  /*0790*/  MUFU.RCP R20, R20 ;  /* 0x0000001400147308 */ /* 0x000e220000001000 */
[----:B------:R1:W3:Y:S01]  /*07a0*/  LDG.E.EL R22, desc[UR4][R14.64] ;  /* 0x000000040e167981 */ /* 0x0002e2000c2e1900 */
[----:B------:R-:W-:Y:S01]  /*07b0*/  FSEL R23, R12, 1, P2 ;  /* 0x3f8000000c177808 */ /* 0x000fe20001000000 */
[----:B-1----:R-:W-:-:S04]  /*07c0*/  IMAD.WIDE R14, R6, 0x4, R18 ;  /* 0x00000004060e7825 */ /* 0x002fc800078e0212 */
[----:B------:R-:W-:Y:S01]  /*07d0*/  @!P0 FMUL R23, R23, 16777216 ;  /* 0x4b80000017178820 */ /* 0x000fe20000400000 */
[----:B------:R1:W4:Y:S03]  /*07e0*/  LDG.E.EL R26, desc[UR4][R14.64] ;  /* 0x000000040e1a7981 */ /* 0x000326000c2e1900 */
[----:B0-----:R-:W-:Y:S01]  /*07f0*/  FMUL R23, R20, R23 ;  /* 0x0000001714177220 */ /* 0x001fe20000400000 */
[----:B-1----:R-:W-:-:S05]  /*0800*/  IMAD.WIDE R14, R16, 0x4, R18 ;  /* 0x00000004100e7825 */ /* 0x002fca00078e0212 */
[----:B------:R-:W5:Y:S01]  /*0810*/  LDG.E.EL R20, desc[UR4][R14.64] ;  /* 0x000000040e147981 */ /* 0x000f62000c2e1900 */
[----:B------:R-:W-:Y:S01]  /*0820*/  FMUL R8, R29, R8 ;  /* 0x000000081d087220 */ /* 0x000fe20000400000 */
[----:B------:R-:W-:-:S04]  /*0830*/  IMAD.WIDE R18, R17, 0x4, R18 ;  /* 0x0000000411127825 */ /* 0x000fc800078e0212 */
[----:B------:R-:W-:Y:S02]  /*0840*/  FMUL R10, R23, R10 ;  /* 0x0000000a170a7220 */ /* 0x000fe40000400000 */
[----:B------:R0:W5:Y:S01]  /*0850*/  LDG.E.EL R18, desc[UR4][R18.64] ;  /* 0x0000000412127981 */ /* 0x000162000c2e1900 */
[----:B--2---:R-:W-:-:S04]  /*0860*/  FADD R29, R21, 9.9999997473787516356e-06 ;  /* 0x3727c5ac151d7421 */ /* 0x004fc80000000000 */
[----:B------:R-:W1:Y:S01]  /*0870*/  MUFU.SQRT R21, R29 ;  /* 0x0000001d00157308 */ /* 0x000e620000002000 */
[----:B---3--:R-:W-:Y:S01]  /*0880*/  FADD R28, R22, 9.9999997473787516356e-06 ;  /* 0x3727c5ac161c7421 */ /* 0x008fe20000000000 */
[----:B-1----:R-:W-:-:S06]  /*0890*/  FSETP.GT.AND P3, PT, R21, 8.50705917302346158658e+37, PT ;  /* 0x7e8000001500780b */ /* 0x002fcc0003f64000 */
[----:B------:R-:W1:Y:S01]  /*08a0*/  MUFU.SQRT R28, R28 ;  /* 0x0000001c001c7308 */ /* 0x000e620000002000 */
[----:B------:R-:W-:Y:S01]  /*08b0*/  FSETP.GEU.AND P4, PT, R21, 1.175494350822287508e-38, PT ;  /* 0x008000001500780b */ /* 0x000fe20003f8e000 */
[----:B----4-:R-:W-:-:S06]  /*08c0*/  FADD R26, R26, 9.9999997473787516356e-06 ;  /* 0x3727c5ac1a1a7421 */ /* 0x010fcc0000000000 */
[----:B------:R-:W2:Y:S01]  /*08d0*/  MUFU.SQRT R22, R26 ;  /* 0x0000001a00167308 */ /* 0x000ea20000002000 */
[----:B------:R-:W-:Y:S01]  /*08e0*/  @P3 FMUL R21, R21, 0.25 ;  /* 0x3e80000015153820 */ /* 0x000fe20000400000 */
[----:B-1----:R-:W-:Y:S01]  /*08f0*/  FSETP.GT.AND P2, PT, R28, 8.50705917302346158658e+37, PT ;  /* 0x7e8000001c00780b */ /* 0x002fe20003f44000 */
[----:B-----5:R-:W-:-:S05]  /*0900*/  FADD R20, R20, 9.9999997473787516356e-06 ;  /* 0x3727c5ac14147421 */ /* 0x020fca0000000000 */
[----:B------:R-:W1:Y:S01]  /*0910*/  MUFU.SQRT R14, R20 ;  /* 0x00000014000e7308 */ /* 0x000e620000002000 */
[----:B------:R-:W-:Y:S01]  /*0920*/  FSETP.GEU.AND P1, PT, R28, 1.175494350822287508e-38, PT ;  /* 0x008000001c00780b */ /* 0x000fe20003f2e000 */
[----:B------:R-:W-:Y:S01]  /*0930*/  @!P4 FMUL R21, R21, 16777216 ;  /* 0x4b8000001515c820 */ /* 0x000fe20000400000 */
[C---:B--2---:R-:W-:Y:S02]  /*0940*/  FSETP.GT.AND P0, PT, R22.reuse, 8.50705917302346158658e+37, PT ;  /* 0x7e8000001600780b */ /* 0x044fe40003f04000 */
[----:B------:R-:W-:-:S03]  /*0950*/  FSETP.GEU.AND P5, PT, R22, 1.175494350822287508e-38, PT ;  /* 0x008000001600780b */ /* 0x000fc60003fae000 */
[----:B------:R-:W2:Y:S01]  /*0960*/  MUFU.RCP R21, R21 ;  /* 0x0000001500157308 */ /* 0x000ea20000001000 */
[----:B------:R-:W-:Y:S01]  /*0970*/  FSEL R26, R12, 1, P3 ;  /* 0x3f8000000c1a7808 */ /* 0x000fe20001800000 */
[----:B------:R-:W-:Y:S01]  /*0980*/  @P2 FMUL R28, R28, 0.25 ;  /* 0x3e8000001c1c2820 */ /* 0x000fe20000400000 */
[----:B-1----:R-:W-:-:S03]  /*0990*/  FSETP.GT.AND P3, PT, R14, 8.50705917302346158658e+37, PT ;  /* 0x7e8000000e00780b */ /* 0x002fc60003f64000 */
[----:B------:R-:W-:Y:S01]  /*09a0*/  @!P1 FMUL R28, R28, 16777216 ;  /* 0x4b8000001c1c9820 */ /* 0x000fe20000400000 */
[----:B------:R-:W-:Y:S01]  /*09b0*/  @!P4 FMUL R26, R26, 16777216 ;  /* 0x4b8000001a1ac820 */ /* 0x000fe20000400000 */
[----:B------:R-:W-:Y:S01]  /*09c0*/  FSETP.GEU.AND P4, PT, R14, 1.175494350822287508e-38, PT ;  /* 0x008000000e00780b */ /* 0x000fe20003f8e000 */
[----:B------:R-:W-:Y:S01]  /*09d0*/  @P0 FMUL R22, R22, 0.25 ;  /* 0x3e80000016160820 */ /* 0x000fe20000400000 */
[----:B------:R-:W1:Y:S03]  /*09e0*/  MUFU.RCP R15, R28 ;  /* 0x0000001c000f7308 */ /* 0x000e660000001000 */
[----:B------:R-:W-:Y:S01]  /*09f0*/  @!P5 FMUL R22, R22, 16777216 ;  /* 0x4b8000001616d820 */ /* 0x000fe20000400000 */
[----:B--2---:R-:W-:Y:S01]  /*0a00*/  FMUL R20, R21, R26 ;  /* 0x0000001a15147220 */ /* 0x004fe20000400000 */
[----:B------:R-:W-:Y:S01]  /*0a10*/  FSEL R26, R12, 1, P2 ;  /* 0x3f8000000c1a7808 */ /* 0x000fe20001000000 */
[----:B------:R-:W-:-:S03]  /*0a20*/  @P3 FMUL R14, R14, 0.25 ;  /* 0x3e8000000e0e3820 */ /* 0x000fc60000400000 */
[----:B------:R-:W2:Y:S01]  /*0a30*/  MUFU.RCP R22, R22 ;  /* 0x0000001600167308 */ /* 0x000ea20000001000 */
[----:B------:R-:W-:Y:S01]  /*0a40*/  FMUL R11, R20, R11 ;  /* 0x0000000b140b7220 */ /* 0x000fe20000400000 */
[----:B------:R-:W-:Y:S01]  /*0a50*/  @!P1 FMUL R26, R26, 16777216 ;  /* 0x4b8000001a1a9820 */ /* 0x000fe20000400000 */
[----:B------:R-:W3:Y:S01]  /*0a60*/  LDC.64 R20, c[0x0][0x230] ;  /* 0x00008c00ff147b82 */ /* 0x000ee20000000a00 */
[----:B------:R-:W-:Y:S01]  /*0a70*/  @!P4 FMUL R14, R14, 16777216 ;  /* 0x4b8000000e0ec820 */ /* 0x000fe20000400000 */
[----:B------:R-:W-:Y:S01]  /*0a80*/  FSEL R23, R12, 1, P0 ;  /* 0x3f8000000c177808 */ /* 0x000fe20000000000 */
[----:B-1----:R-:W-:Y:S02]  /*0a90*/  FMUL R26, R15, R26 ;  /* 0x0000001a0f1a7220 */ /* 0x002fe40000400000 */
[----:B0-----:R0:W1:Y:S02]  /*0aa0*/  MUFU.RCP R19, R14 ;  /* 0x0000000e00137308 */ /* 0x0010640000001000 */
[----:B------:R-:W-:Y:S01]  /*0ab0*/  @!P5 FMUL R23, R23, 16777216 ;  /* 0x4b8000001717d820 */ /* 0x000fe20000400000 */
[----:B------:R-:W-:Y:S01]  /*0ac0*/  FMUL R25, R26, R25 ;  /* 0x000000191a197220 */ /* 0x000fe20000400000 */
[----:B0-----:R-:W0:Y:S02]  /*0ad0*/  LDC.64 R14, c[0x0][0x238] ;  /* 0x00008e00ff0e7b82 */ /* 0x001e240000000a00 */
[----:B--2---:R-:W-:Y:S01]  /*0ae0*/  FMUL R26, R22, R23 ;  /* 0x00000017161a7220 */ /* 0x004fe20000400000 */
[----:B------:R-:W-:-:S05]  /*0af0*/  FSEL R22, R12, 1, P3 ;  /* 0x3f8000000c167808 */ /* 0x000fca0001800000 */
[----:B------:R-:W-:-:S04]  /*0b00*/  @!P4 FMUL R22, R22, 16777216 ;  /* 0x4b8000001616c820 */ /* 0x000fc80000400000 */
[----:B-1----:R-:W-:Y:S01]  /*0b10*/  FMUL R19, R19, R22 ;  /* 0x0000001613137220 */ /* 0x002fe20000400000 */
[----:B---3--:R-:W-:-:S04]  /*0b20*/  IMAD.WIDE R22, R0, 0x4, R20 ;  /* 0x0000000400167825 */ /* 0x008fc800078e0214 */
[----:B------:R-:W-:Y:S02]  /*0b30*/  FMUL R24, R19, R24 ;  /* 0x0000001813187220 */ /* 0x000fe40000400000 */
[----:B------:R0:W2:Y:S01]  /*0b40*/  LDG.E.EL R19, desc[UR4][R22.64] ;  /* 0x0000000416137981 */ /* 0x0000a2000c2e1900 */
[----:B------:R-:W-:Y:S01]  /*0b50*/  FMUL R13, R26, R13 ;  /* 0x0000000d1a0d7220 */ /* 0x000fe20000400000 */
[----:B0-----:R-:W-:-:S05]  /*0b60*/  IMAD.WIDE R22, R0, 0x4, R14 ;  /* 0x0000000400167825 */ /* 0x001fca00078e020e */
[----:B------:R0:W2:Y:S02]  /*0b70*/  LDG.E.EL R26, desc[UR4][R22.64] ;  /* 0x00000004161a7981 */ /* 0x0000a4000c2e1900 */
[----:B0-----:R-:W-:-:S04]  /*0b80*/  IMAD.WIDE R22, R2, 0x4, R20 ;  /* 0x0000000402167825 */ /* 0x001fc800078e0214 */
[----:B--2---:R-:W-:Y:S02]  /*0b90*/  FFMA R8, R19, R8, R26 ;  /* 0x0000000813087223 */ /* 0x004fe4000000001a */
[----:B------:R0:W2:Y:S02]  /*0ba0*/  LDG.E.EL R26, desc[UR4][R22.64] ;  /* 0x00000004161a7981 */ /* 0x0000a4000c2e1900 */
        /* <DEDUP_REMOVED lines=11> */
[----:B------:R0:W2:Y:S01]  /*0c60*/  LDG.E.EL R19, desc[UR4][R22.64] ;  /* 0x0000000416137981 */ /* 0x0000a2000c2e1900 */
[----:B------:R-:W-:-:S04]  /*0c70*/  IMAD.WIDE R28, R5, 0x4, R14 ;  /* 0x00000004051c7825 */ /* 0x000fc800078e020e */
[----:B0-----:R-:W-:-:S06]  /*0c80*/  IMAD.WIDE R22, R5, 0x4, R20 ;  /* 0x0000000405167825 */ /* 0x001fcc00078e0214 */
[----:B------:R-:W3:Y:S01]  /*0c90*/  LDG.E.EL R23, desc[UR4][R22.64] ;  /* 0x0000000416177981 */ /* 0x000ee2000c2e1900 */
[----:B------:R-:W-:Y:S01]  /*0ca0*/  FADD R18, R18, 9.9999997473787516356e-06 ;  /* 0x3727c5ac12127421 */ /* 0x000fe20000000000 */
[----:B--2---:R-:W-:Y:S02]  /*0cb0*/  FFMA R11, R26, R11, R19 ;  /* 0x0000000b1a0b7223 */ /* 0x004fe40000000013 */
[----:B------:R0:W3:Y:S01]  /*0cc0*/  LDG.E.EL R19, desc[UR4][R28.64] ;  /* 0x000000041c137981 */ /* 0x0000e2000c2e1900 */
[----:B------:R-:W1:Y:S02]  /*0cd0*/  MUFU.SQRT R26, R18 ;  /* 0x00000012001a7308 */ /* 0x000e640000002000 */
[C---:B-1----:R-:W-:Y:S02]  /*0ce0*/  FSETP.GT.AND P0, PT, R26.reuse, 8.50705917302346158658e+37, PT ;  /* 0x7e8000001a00780b */ /* 0x042fe40003f04000 */
[----:B------:R-:W-:-:S11]  /*0cf0*/  FSETP.GEU.AND P1, PT, R26, 1.175494350822287508e-38, PT ;  /* 0x008000001a00780b */ /* 0x000fd60003f2e000 */
[----:B------:R-:W-:-:S04]  /*0d00*/  @P0 FMUL R26, R26, 0.25 ;  /* 0x3e8000001a1a0820 */ /* 0x000fc80000400000 */
[----:B------:R-:W-:-:S06]  /*0d10*/  @!P1 FMUL R26, R26, 16777216 ;  /* 0x4b8000001a1a9820 */ /* 0x000fcc0000400000 */
[----:B------:R-:W1:Y:S01]  /*0d20*/  MUFU.RCP R26, R26 ;  /* 0x0000001a001a7308 */ /* 0x000e620000001000 */
[----:B------:R-:W-:-:S05]  /*0d30*/  FSEL R31, R12, 1, P0 ;  /* 0x3f8000000c1f7808 */ /* 0x000fca0000000000 */
[----:B------:R-:W-:-:S04]  /*0d40*/  @!P1 FMUL R31, R31, 16777216 ;  /* 0x4b8000001f1f9820 */ /* 0x000fc80000400000 */
[----:B-1----:R-:W-:-:S04]  /*0d50*/  FMUL R12, R26, R31 ;  /* 0x0000001f1a0c7220 */ /* 0x002fc80000400000 */
[----:B------:R-:W-:Y:S01]  /*0d60*/  FMUL R27, R12, R27 ;  /* 0x0000001b0c1b7220 */ /* 0x000fe20000400000 */
[----:B0-----:R-:W-:-:S05]  /*0d70*/  IMAD.WIDE R28, R6, 0x4, R20 ;  /* 0x00000004061c7825 */ /* 0x001fca00078e0214 */
[----:B------:R0:W2:Y:S01]  /*0d80*/  LDG.E.EL R22, desc[UR4][R28.64] ;  /* 0x000000041c167981 */ /* 0x0000a2000c2e1900 */
[----:B------:R-:W-:-:S04]  /*0d90*/  IMAD.WIDE R30, R16, 0x4, R20 ;  /* 0x00000004101e7825 */ /* 0x000fc800078e0214 */
[----:B0-----:R-:W-:Y:S02]  /*0da0*/  IMAD.WIDE R28, R17, 0x4, R20 ;  /* 0x00000004111c7825 */ /* 0x001fe400078e0214 */
[----:B------:R-:W4:Y:S04]  /*0db0*/  LDG.E.EL R21, desc[UR4][R30.64] ;  /* 0x000000041e157981 */ /* 0x000f28000c2e1900 */
[----:B------:R0:W5:Y:S02]  /*0dc0*/  LDG.E.EL R20, desc[UR4][R28.64] ;  /* 0x000000041c147981 */ /* 0x000164000c2e1900 */
[----:B0-----:R-:W-:-:S04]  /*0dd0*/  IMAD.WIDE R28, R6, 0x4, R14 ;  /* 0x00000004061c7825 */ /* 0x001fc800078e020e */
[----:B---3--:R-:W-:Y:S01]  /*0de0*/  FFMA R12, R23, R25, R19 ;  /* 0x00000019170c7223 */ /* 0x008fe20000000013 */
[--C-:B------:R-:W-:Y:S01]  /*0df0*/  IMAD.WIDE R18, R16, 0x4, R14.reuse ;  /* 0x0000000410127825 */ /* 0x100fe200078e020e */
[----:B------:R-:W2:Y:S04]  /*0e00*/  LDG.E.EL R25, desc[UR4][R28.64] ;  /* 0x000000041c197981 */ /* 0x000ea8000c2e1900 */
[----:B------:R0:W4:Y:S02]  /*0e10*/  LDG.E.EL R23, desc[UR4][R18.64] ;  /* 0x0000000412177981 */ /* 0x000124000c2e1900 */
[----:B0-----:R-:W0:Y:S01]  /*0e20*/  LDC.64 R18, c[0x0][0x240] ;  /* 0x00009000ff127b82 */ /* 0x001e220000000a00 */
[----:B------:R-:W-:-:S06]  /*0e30*/  IMAD.WIDE R14, R17, 0x4, R14 ;  /* 0x00000004110e7825 */ /* 0x000fcc00078e020e */
[----:B------:R-:W5:Y:S01]  /*0e40*/  LDG.E.EL R15, desc[UR4][R14.64] ;  /* 0x000000040e0f7981 */ /* 0x000f62000c2e1900 */
[----:B0-----:R-:W-:-:S05]  /*0e50*/  IMAD.WIDE R28, R0, 0x4, R18 ;  /* 0x00000004001c7825 */ /* 0x001fca00078e0212 */
[----:B------:R0:W3:Y:S02]  /*0e60*/  LDG.E.EL R0, desc[UR4][R28.64] ;  /* 0x000000041c007981 */ /* 0x0000e4000c2e1900 */
        /* <DEDUP_REMOVED lines=10> */
[----:B0-----:R-:W-:-:S04]  /*0f10*/  IMAD.WIDE R28, R16, 0x4, R18 ;  /* 0x00000004101c7825 */ /* 0x001fc800078e0212 */
[----:B------:R-:W-:Y:S02]  /*0f20*/  IMAD.WIDE R18, R17, 0x4, R18 ;  /* 0x0000000411127825 */ /* 0x000fe400078e0212 */
[----:B------:R-:W3:Y:S01]  /*0f30*/  LDG.E.EL R28, desc[UR4][R28.64] ;  /* 0x000000041c1c7981 */ /* 0x000ee2000c2e1900 */
[----:B------:R-:W-:Y:S01]  /*0f40*/  FSETP.GT.AND P0, PT, R9, RZ, PT ;  /* 0x000000ff0900720b */ /* 0x000fe20003f04000 */
[----:B------:R-:W0:Y:S02]  /*0f50*/  LDC.64 R16, c[0x0][0x210] ;  /* 0x00008400ff107b82 */ /* 0x000e240000000a00 */
[----:B------:R-:W3:Y:S01]  /*0f60*/  LDG.E.EL R18, desc[UR4][R18.64] ;  /* 0x0000000412127981 */ /* 0x000ee2000c2e1900 */
[----:B------:R-:W-:Y:S02]  /*0f70*/  FSETP.GT.AND P6, PT, R8, RZ, PT ;  /* 0x000000ff0800720b */ /* 0x000fe40003fc4000 */
[----:B------:R-:W-:Y:S02]  /*0f80*/  FSETP.GT.AND P5, PT, R10, RZ, PT ;  /* 0x000000ff0a00720b */ /* 0x000fe40003fa4000 */
[----:B------:R-:W-:-:S02]  /*0f90*/  FSETP.GT.AND P4, PT, R11, RZ, PT ;  /* 0x000000ff0b00720b */ /* 0x000fc40003f84000 */
[----:B------:R-:W-:Y:S01]  /*0fa0*/  FSETP.GT.AND P3, PT, R12, RZ, PT ;  /* 0x000000ff0c00720b */ /* 0x000fe20003f64000 */
[----:B0-----:R-:W-:-:S04]  /*0fb0*/  IMAD.WIDE R16, R7, 0x4, R16 ;  /* 0x0000000407107825 */ /* 0x001fc800078e0210 */
[----:B--2---:R-:W-:Y:S01]  /*0fc0*/  FFMA R13, R22, R13, R25 ;  /* 0x0000000d160d7223 */ /* 0x004fe20000000019 */
[----:B----4-:R-:W-:-:S04]  /*0fd0*/  FFMA R14, R21, R24, R23 ;  /* 0x00000018150e7223 */ /* 0x010fc80000000017 */
[----:B------:R-:W-:Y:S02]  /*0fe0*/  FSETP.GT.AND P2, PT, R13, RZ, PT ;  /* 0x000000ff0d00720b */ /* 0x000fe40003f44000 */
[----:B------:R-:W-:Y:S01]  /*0ff0*/  FSETP.GT.AND P1, PT, R14, RZ, PT ;  /* 0x000000ff0e00720b */ /* 0x000fe20003f24000 */
[----:B-----5:R-:W-:Y:S01]  /*1000*/  FFMA R15, R20, R27, R15 ;  /* 0x0000001b140f7223 */ /* 0x020fe2000000000f */
[----:B---3--:R-:W-:Y:S01]  /*1010*/  @!P6 FMUL R8, R0, R8 ;  /* 0x000000080008e220 */ /* 0x008fe20000400000 */
[----:B------:R-:W-:-:S03]  /*1020*/  @!P0 FMUL R9, R2, R9 ;  /* 0x0000000902098220 */ /* 0x000fc60000400000 */
[----:B------:R-:W-:Y:S01]  /*1030*/  FSETP.GT.AND P0, PT, R15, RZ, PT ;  /* 0x000000ff0f00720b */ /* 0x000fe20003f04000 */
[----:B------:R-:W-:Y:S01]  /*1040*/  @!P5 FMUL R10, R3, R10 ;  /* 0x0000000a030ad220 */ /* 0x000fe20000400000 */
[----:B------:R-:W-:-:S05]  /*1050*/  @!P4 FMUL R11, R4, R11 ;  /* 0x0000000b040bc220 */ /* 0x000fca0000400000 */
[----:B------:R-:W-:Y:S01]  /*1060*/  STG.E.128 desc[UR4][R16.64], R8 ;  /* 0x0000000810007986 */ /* 0x000fe2000c101d04 */
[----:B------:R-:W-:Y:S01]  /*1070*/  @!P3 FMUL R12, R5, R12 ;  /* 0x0000000c050cb220 */ /* 0x000fe20000400000 */
[----:B------:R-:W-:Y:S01]  /*1080*/  @!P2 FMUL R13, R6, R13 ;  /* 0x0000000d060da220 */ /* 0x000fe20000400000 */
[----:B------:R-:W-:-:S03]  /*1090*/  @!P1 FMUL R14, R28, R14 ;  /* 0x0000000e1c0e9220 */ /* 0x000fc60000400000 */
[----:B------:R-:W-:-:S05]  /*10a0*/  @!P0 FMUL R15, R18, R15 ;  /* 0x0000000f120f8220 */ /* 0x000fca0000400000 */
[----:B------:R-:W-:Y:S01]  /*10b0*/  STG.E.128 desc[UR4][R16.64+0x800], R12 ;  /* 0x0008000c10007986 */ /* 0x000fe2000c101d04 */
[----:B------:R-:W-:Y:S05]  /*10c0*/  EXIT ;  /* 0x000000000000794d */ /* 0x000fea0003800000 */
.L_x_0:
[----:B------:R-:W-:-:S00]  /*10d0*/  BRA `(.L_x_0) ;  /* 0xfffffffc00fc7947 */ /* 0x000fc0000383ffff */
[----:B------:R-:W-:-:S00]  /*10e0*/  NOP ;  /* 0x0000000000007918 */ /* 0x000fc00000000000 */
        /* <DEDUP_REMOVED lines=9> */
.L_x_1:


//--------------------- .nv.global.init           --------------------------
	.section	.nv.global.init,"aw",@progbits
.nv.global.init:
	.type		_$_str,@object
	.size		_$_str,(_$_str_$_2 - _$_str)
_$_str:
        /*0000*/ 	.byte	0x5f, 0x5f, 0x43, 0x55, 0x44, 0x41, 0x5f, 0x46, 0x54, 0x5a, 0x00
	.type		_$_str_$_2,@object
	.size		_$_str_$_2,(.L_1 - _$_str_$_2)
_$_str_$_2:
        /*000b*/ 	.byte	0x5f, 0x5f, 0x43, 0x55, 0x44, 0x41, 0x5f, 0x50, 0x52, 0x45, 0x43, 0x5f, 0x53, 0x51, 0x52, 0x54
        /*001b*/ 	.byte	0x00
.L_1:


//--------------------- .nv.constant0.triton_poi_fused__native_batch_norm_legit_no_training__prelu_kernel_10 --------------------------
	.section	.nv.constant0.triton_poi_fused__native_batch_norm_legit_no_training__prelu_kernel_10,"a",@progbits
	.sectionflags	@""
	.align	4
.nv.constant0.triton_poi_fused__native_batch_norm_legit_no_training__prelu_kernel_10:
	.zero		588
